	.headerflags	@"EF_CUDA_TEXMODE_UNIFIED EF_CUDA_64BIT_ADDRESS EF_CUDA_ACCELERATORS EF_CUDA_SM90 EF_CUDA_VIRTUAL_SM(EF_CUDA_SM90)"
	.elftype	@"ET_EXEC"


//--------------------- .nv.info                  --------------------------
	.section	.nv.info,"",@"SHT_CUDA_INFO"
	.align	4


	//----- nvinfo : EIATTR_REGCOUNT
	.align		4
        /*0000*/ 	.byte	0x04, 0x2f
        /*0002*/ 	.short	(.L_1 - .L_0)
	.align		4
.L_0:
        /*0004*/ 	.word	index@(triton_poi_fused_clone_1)
        /*0008*/ 	.word	0x00000010


	//----- nvinfo : EIATTR_MIN_STACK_SIZE
	.align		4
.L_1:
        /*000c*/ 	.byte	0x04, 0x12
        /*000e*/ 	.short	(.L_3 - .L_2)
	.align		4
.L_2:
        /*0010*/ 	.word	index@(triton_poi_fused_clone_1)
        /*0014*/ 	.word	0x00000000


	//----- nvinfo : EIATTR_FRAME_SIZE
	.align		4
.L_3:
        /*0018*/ 	.byte	0x04, 0x11
        /*001a*/ 	.short	(.L_5 - .L_4)
	.align		4
.L_4:
        /*001c*/ 	.word	index@(triton_poi_fused_clone_1)
        /*0020*/ 	.word	0x00000000


	//----- nvinfo : EIATTR_MIN_STACK_SIZE
	.align		4
.L_5:
        /*0024*/ 	.byte	0x04, 0x12
        /*0026*/ 	.short	(.L_7 - .L_6)
	.align		4
.L_6:
        /*0028*/ 	.word	index@(triton_poi_fused_clone_1)
        /*002c*/ 	.word	0x00000000
.L_7:


//--------------------- .nv.info.triton_poi_fused_clone_1 --------------------------
	.section	.nv.info.triton_poi_fused_clone_1,"",@"SHT_CUDA_INFO"
	.sectionflags	@""
	.align	4


	//----- nvinfo : EIATTR_CUDA_API_VERSION
	.align		4
        /*0000*/ 	.byte	0x04, 0x37
        /*0002*/ 	.short	(.L_9 - .L_8)
.L_8:
        /*0004*/ 	.word	0x0000007c


	//----- nvinfo : EIATTR_KPARAM_INFO
	.align		4
.L_9:
        /*0008*/ 	.byte	0x04, 0x17
        /*000a*/ 	.short	(.L_11 - .L_10)
.L_10:
        /*000c*/ 	.word	0x00000000
        /*0010*/ 	.short	0x0004
        /*0012*/ 	.short	0x001c
        /*0014*/ 	.byte	0x00, 0xf0, 0x11, 0x00


	//----- nvinfo : EIATTR_KPARAM_INFO
	.align		4
.L_11:
        /*0018*/ 	.byte	0x04, 0x17
        /*001a*/ 	.short	(.L_13 - .L_12)
.L_12:
        /*001c*/ 	.word	0x00000000
        /*0020*/ 	.short	0x0003
        /*0022*/ 	.short	0x0018
        /*0024*/ 	.byte	0x00, 0xf0, 0x11, 0x00


	//----- nvinfo : EIATTR_KPARAM_INFO
	.align		4
.L_13:
        /*0028*/ 	.byte	0x04, 0x17
        /*002a*/ 	.short	(.L_15 - .L_14)
.L_14:
        /*002c*/ 	.word	0x00000000
        /*0030*/ 	.short	0x0002
        /*0032*/ 	.short	0x0010
        /*0034*/ 	.byte	0x00, 0xf4, 0x21, 0x00


	//----- nvinfo : EIATTR_KPARAM_INFO
	.align		4
.L_15:
        /*0038*/ 	.byte	0x04, 0x17
        /*003a*/ 	.short	(.L_17 - .L_16)
.L_16:
        /*003c*/ 	.word	0x00000000
        /*0040*/ 	.short	0x0001
        /*0042*/ 	.short	0x0008
        /*0044*/ 	.byte	0x00, 0xf4, 0x21, 0x00


	//----- nvinfo : EIATTR_KPARAM_INFO
	.align		4
.L_17:
        /*0048*/ 	.byte	0x04, 0x17
        /*004a*/ 	.short	(.L_19 - .L_18)
.L_18:
        /*004c*/ 	.word	0x00000000
        /*0050*/ 	.short	0x0000
        /*0052*/ 	.short	0x0000
        /*0054*/ 	.byte	0x00, 0xf4, 0x21, 0x00


	//----- nvinfo : EIATTR_SPARSE_MMA_MASK
	.align		4
.L_19:
        /*0058*/ 	.byte	0x03, 0x50
        /*005a*/ 	.short	0x0000


	//----- nvinfo : EIATTR_MAXREG_COUNT
	.align		4
        /*005c*/ 	.byte	0x03, 0x1b
        /*005e*/ 	.short	0x00ff


	//----- nvinfo : EIATTR_EXIT_INSTR_OFFSETS
	.align		4
        /*0060*/ 	.byte	0x04, 0x1c
        /*0062*/ 	.short	(.L_21 - .L_20)


	//   ....[0]....
.L_20:
        /*0064*/ 	.word	0x00000330


	//   ....[1]....
        /*0068*/ 	.word	0x00000390


	//----- nvinfo : EIATTR_REQNTID
	.align		4
.L_21:
        /*006c*/ 	.byte	0x04, 0x10
        /*006e*/ 	.short	(.L_23 - .L_22)
.L_22:
        /*0070*/ 	.word	0x00000080
        /*0074*/ 	.word	0x00000001
        /*0078*/ 	.word	0x00000001


	//----- nvinfo : EIATTR_CBANK_PARAM_SIZE
	.align		4
.L_23:
        /*007c*/ 	.byte	0x03, 0x19
        /*007e*/ 	.short	0x0020


	//----- nvinfo : EIATTR_PARAM_CBANK
	.align		4
        /*0080*/ 	.byte	0x04, 0x0a
        /*0082*/ 	.short	(.L_25 - .L_24)
	.align		4
.L_24:
        /*0084*/ 	.word	index@(.nv.constant0.triton_poi_fused_clone_1)
        /*0088*/ 	.short	0x0210
        /*008a*/ 	.short	0x0020


	//----- nvinfo : EIATTR_SW_WAR
	.align		4
.L_25:
        /*008c*/ 	.byte	0x04, 0x36
        /*008e*/ 	.short	(.L_27 - .L_26)
.L_26:
        /*0090*/ 	.word	0x00000008
.L_27:


//--------------------- .nv.callgraph             --------------------------
	.section	.nv.callgraph,"",@"SHT_CUDA_CALLGRAPH"
	.align	4
	.sectionentsize	8
	.align		4
        /*0000*/ 	.word	0x00000000
	.align		4
        /*0004*/ 	.word	0xffffffff
	.align		4
        /*0008*/ 	.word	0x00000000
	.align		4
        /*000c*/ 	.word	0xfffffffe
	.align		4
        /*0010*/ 	.word	0x00000000
	.align		4
        /*0014*/ 	.word	0xfffffffd
	.align		4
        /*0018*/ 	.word	0x00000000
	.align		4
        /*001c*/ 	.word	0xfffffffc


//--------------------- .text.triton_poi_fused_clone_1 --------------------------
	.section	.text.triton_poi_fused_clone_1,"ax",@progbits
	.sectionflags	@"SHF_BARRIERS=1"
	.align	128
        .global         triton_poi_fused_clone_1
        .type           triton_poi_fused_clone_1,@function
        .size           triton_poi_fused_clone_1,(.L_x_1 - triton_poi_fused_clone_1)
        .other          triton_poi_fused_clone_1,@"STO_CUDA_ENTRY STV_DEFAULT"
triton_poi_fused_clone_1:
.text.triton_poi_fused_clone_1:
[----:B------:R-:W0:Y:S02]  /*0000*/  LDC R1, c[0x0][0x28] ;  /* 0x00000a00ff017b82 */ /* 0x000e240000000800 */
[----:B------:R-:W1:Y:S01]  /*0010*/  S2R R0, SR_CTAID.Y ;  /* 0x0000000000007919 */ /* 0x000e620000002600 */
[----:B------:R-:W2:Y:S01]  /*0020*/  LDC.64 R2, c[0x0][0x218] ;  /* 0x00008600ff027b82 */ /* 0x000ea20000000a00 */
[----:B------:R-:W-:Y:S01]  /*0030*/  ULDC.64 UR6, c[0x0][0x208] ;  /* 0x0000820000067ab9 */ /* 0x000fe20000000a00 */
[----:B------:R-:W3:Y:S01]  /*0040*/  S2R R7, SR_TID.X ;  /* 0x0000000000077919 */ /* 0x000ee20000002100 */
[----:B------:R-:W4:Y:S05]  /*0050*/  S2R R8, SR_CTAID.X ;  /* 0x0000000000087919 */ /* 0x000f2a0000002500 */
[----:B------:R-:W5:Y:S01]  /*0060*/  LDC.64 R4, c[0x0][0x210] ;  /* 0x00008400ff047b82 */ /* 0x000f620000000a00 */
[----:B-1----:R-:W-:Y:S01]  /*0070*/  IMAD.SHL.U32 R0, R0, 0x20, RZ ;  /* 0x0000002000007824 */ /* 0x002fe200078e00ff */
[----:B---3--:R-:W-:-:S04]  /*0080*/  SHF.R.U32.HI R10, RZ, 0x5, R7 ;  /* 0x00000005ff0a7819 */ /* 0x008fc80000011607 */
[----:B------:R-:W-:Y:S01]  /*0090*/  LOP3.LUT R6, R0, 0x1f, R7, 0xf8, !PT ;  /* 0x0000001f00067812 */ /* 0x000fe200078ef807 */
[----:B----4-:R-:W-:-:S03]  /*00a0*/  IMAD.SHL.U32 R8, R8, 0x4, RZ ;  /* 0x0000000408087824 */ /* 0x010fc600078e00ff */
[----:B------:R-:W-:Y:S02]  /*00b0*/  SHF.R.S32.HI R9, RZ, 0x1f, R6 ;  /* 0x0000001fff097819 */ /* 0x000fe40000011406 */
[----:B------:R-:W-:Y:S02]  /*00c0*/  ISETP.GE.AND P1, PT, R6, 0x40, PT ;  /* 0x000000400600780c */ /* 0x000fe40003f26270 */
[----:B------:R-:W-:Y:S02]  /*00d0*/  LEA.HI R11, R9, R6, RZ, 0x4 ;  /* 0x00000006090b7211 */ /* 0x000fe400078f20ff */
[----:B------:R-:W-:Y:S02]  /*00e0*/  SGXT.U32 R9, R10, 0x2 ;  /* 0x000000020a09781a */ /* 0x000fe40000000000 */
[C---:B------:R-:W-:Y:S01]  /*00f0*/  LOP3.LUT R13, R11.reuse, 0xfffffff0, RZ, 0xc0, !PT ;  /* 0xfffffff00b0d7812 */ /* 0x040fe200078ec0ff */
[----:B------:R-:W-:Y:S01]  /*0100*/  IMAD.SHL.U32 R11, R11, 0x4, RZ ;  /* 0x000000040b0b7824 */ /* 0x000fe200078e00ff */
[----:B------:R-:W-:-:S03]  /*0110*/  LOP3.LUT R10, R8, R9, RZ, 0xfc, !PT ;  /* 0x00000009080a7212 */ /* 0x000fc600078efcff */
[----:B------:R-:W-:Y:S01]  /*0120*/  IMAD.IADD R13, R6, 0x1, -R13 ;  /* 0x00000001060d7824 */ /* 0x000fe200078e0a0d */
[C---:B------:R-:W-:Y:S02]  /*0130*/  ISETP.GE.AND P0, PT, R10.reuse, 0x4, PT ;  /* 0x000000040a00780c */ /* 0x040fe40003f06270 */
[----:B------:R-:W-:Y:S01]  /*0140*/  LOP3.LUT R11, R11, 0xffffffc0, RZ, 0xc0, !PT ;  /* 0xffffffc00b0b7812 */ /* 0x000fe200078ec0ff */
[----:B------:R-:W-:Y:S01]  /*0150*/  IMAD R10, R10, 0x10, R13 ;  /* 0x000000100a0a7824 */ /* 0x000fe200078e020d */
[----:B------:R-:W-:Y:S01]  /*0160*/  ISETP.LT.AND P0, PT, R6, 0x40, !P0 ;  /* 0x000000400600780c */ /* 0x000fe20004701270 */
[----:B--2---:R-:W-:-:S04]  /*0170*/  IMAD.WIDE R2, R13, 0x4, R2 ;  /* 0x000000040d027825 */ /* 0x004fc800078e0202 */
[----:B------:R-:W-:Y:S02]  /*0180*/  IMAD.IADD R11, R10, 0x1, R11 ;  /* 0x000000010a0b7824 */ /* 0x000fe400078e020b */
[----:B------:R-:W-:Y:S02]  /*0190*/  IMAD.MOV.U32 R13, RZ, RZ, RZ ;  /* 0x000000ffff0d7224 */ /* 0x000fe400078e00ff */
[----:B------:R-:W-:Y:S02]  /*01a0*/  IMAD.MOV.U32 R6, RZ, RZ, RZ ;  /* 0x000000ffff067224 */ /* 0x000fe400078e00ff */
[----:B-----5:R-:W-:Y:S02]  /*01b0*/  IMAD.WIDE R4, R11, 0x4, R4 ;  /* 0x000000040b047825 */ /* 0x020fe400078e0204 */
[----:B------:R1:W2:Y:S04]  /*01c0*/  @!P1 LDG.E.EL R13, desc[UR6][R2.64] ;  /* 0x00000006020d9981 */ /* 0x0002a8000c2e1900 */
[----:B------:R3:W2:Y:S01]  /*01d0*/  @P0 LDG.E.EL R6, desc[UR6][R4.64] ;  /* 0x0000000604060981 */ /* 0x0006a2000c2e1900 */
[----:B------:R-:W4:Y:S01]  /*01e0*/  S2UR UR5, SR_CgaCtaId ;  /* 0x00000000000579c3 */ /* 0x000f220000008800 */
[----:B------:R-:W-:Y:S01]  /*01f0*/  IMAD.SHL.U32 R10, R7, 0x4, RZ ;  /* 0x00000004070a7824 */ /* 0x000fe200078e00ff */
[----:B------:R-:W-:Y:S01]  /*0200*/  UMOV UR4, 0x400 ;  /* 0x0000040000047882 */ /* 0x000fe20000000000 */
[----:B------:R-:W-:-:S02]  /*0210*/  SHF.R.U32.HI R11, RZ, 0x2, R7 ;  /* 0x00000002ff0b7819 */ /* 0x000fc40000011607 */
[----:B-1----:R-:W-:Y:S02]  /*0220*/  LOP3.LUT R2, R7, 0x7f, RZ, 0xc0, !PT ;  /* 0x0000007f07027812 */ /* 0x002fe400078ec0ff */
[----:B------:R-:W-:Y:S02]  /*0230*/  LOP3.LUT R12, R9, 0x7c, R10, 0xf8, !PT ;  /* 0x0000007c090c7812 */ /* 0x000fe400078ef80a */
[----:B------:R-:W-:Y:S02]  /*0240*/  SHF.R.U32.HI R10, RZ, 0x2, R10 ;  /* 0x00000002ff0a7819 */ /* 0x000fe4000001160a */
[----:B------:R-:W-:Y:S02]  /*0250*/  SGXT.U32 R9, R11, 0x5 ;  /* 0x000000050b09781a */ /* 0x000fe40000000000 */
[----:B------:R-:W-:Y:S02]  /*0260*/  SGXT.U32 R3, R10, 0x5 ;  /* 0x000000050a03781a */ /* 0x000fe40000000000 */
[----:B------:R-:W-:Y:S01]  /*0270*/  LOP3.LUT R11, R8, 0x3, R7, 0xf8, !PT ;  /* 0x00000003080b7812 */ /* 0x000fe200078ef807 */
[----:B------:R-:W-:Y:S01]  /*0280*/  IMAD.IADD R2, R9, 0x1, R2 ;  /* 0x0000000109027824 */ /* 0x000fe200078e0202 */
[----:B------:R-:W-:Y:S01]  /*0290*/  LOP3.LUT R0, R0, R9, RZ, 0xfc, !PT ;  /* 0x0000000900007212 */ /* 0x000fe200078efcff */
[----:B------:R-:W-:Y:S01]  /*02a0*/  IMAD.IADD R3, R12, 0x1, R3 ;  /* 0x000000010c037824 */ /* 0x000fe200078e0203 */
[----:B------:R-:W-:-:S04]  /*02b0*/  ISETP.GE.AND P0, PT, R11, 0x4, PT ;  /* 0x000000040b00780c */ /* 0x000fc80003f06270 */
[----:B------:R-:W-:Y:S01]  /*02c0*/  ISETP.LT.AND P0, PT, R0, 0x40, !P0 ;  /* 0x000000400000780c */ /* 0x000fe20004701270 */
[----:B----4-:R-:W-:-:S06]  /*02d0*/  UPRMT UR4, UR5, 0x654, UR4 ;  /* 0x0000065405047896 */ /* 0x010fcc0008000004 */
[----:B------:R-:W-:Y:S02]  /*02e0*/  LEA R3, R3, UR4, 0x2 ;  /* 0x0000000403037c11 */ /* 0x000fe4000f8e10ff */
[----:B---3--:R-:W-:Y:S01]  /*02f0*/  LEA R4, R2, UR4, 0x2 ;  /* 0x0000000402047c11 */ /* 0x008fe2000f8e10ff */
[----:B--2---:R-:W-:-:S05]  /*0300*/  FADD R6, R13, R6 ;  /* 0x000000060d067221 */ /* 0x004fca0000000000 */
[----:B------:R1:W-:Y:S01]  /*0310*/  STS [R3], R6 ;  /* 0x0000000603007388 */ /* 0x0003e20000000800 */
[----:B------:R-:W-:Y:S06]  /*0320*/  BAR.SYNC.DEFER_BLOCKING 0x0 ;  /* 0x0000000000007b1d */ /* 0x000fec0000010000 */
[----:B-1----:R-:W-:Y:S05]  /*0330*/  @!P0 EXIT ;  /* 0x000000000000894d */ /* 0x002fea0003800000 */
[----:B------:R-:W0:Y:S01]  /*0340*/  LDS R5, [R4] ;  /* 0x0000000004057984 */ /* 0x000e220000000800 */
[----:B------:R-:W1:Y:S01]  /*0350*/  LDC.64 R2, c[0x0][0x220] ;  /* 0x00008800ff027b82 */ /* 0x000e620000000a00 */
[----:B------:R-:W-:-:S04]  /*0360*/  IMAD R11, R0, 0x4, R11 ;  /* 0x00000004000b7824 */ /* 0x000fc800078e020b */
[----:B-1----:R-:W-:-:S05]  /*0370*/  IMAD.WIDE R2, R11, 0x4, R2 ;  /* 0x000000040b027825 */ /* 0x002fca00078e0202 */
[----:B0-----:R-:W-:Y:S01]  /*0380*/  STG.E desc[UR6][R2.64], R5 ;  /* 0x0000000502007986 */ /* 0x001fe2000c101906 */
[----:B------:R-:W-:Y:S05]  /*0390*/  EXIT ;  /* 0x000000000000794d */ /* 0x000fea0003800000 */
.L_x_0:
[----:B------:R-:W-:-:S00]  /*03a0*/  BRA `(.L_x_0) ;  /* 0xfffffffc00fc7947 */ /* 0x000fc0000383ffff */
[----:B------:R-:W-:-:S00]  /*03b0*/  NOP ;  /* 0x0000000000007918 */ /* 0x000fc00000000000 */
        /* <DEDUP_REMOVED lines=12> */
.L_x_1:


//--------------------- .nv.shared.triton_poi_fused_clone_1 --------------------------
	.section	.nv.shared.triton_poi_fused_clone_1,"aw",@nobits
	.sectionflags	@""
	.align	16
	.zero		1024


//--------------------- .nv.constant0.triton_poi_fused_clone_1 --------------------------
	.section	.nv.constant0.triton_poi_fused_clone_1,"a",@progbits
	.sectionflags	@""
	.align	4
.nv.constant0.triton_poi_fused_clone_1:
	.zero		560
